//
// Generated by NVIDIA NVVM Compiler
//
// Compiler Build ID: CL-36424714
// Cuda compilation tools, release 13.0, V13.0.88
// Based on NVVM 20.0.0
//

.version 9.0
.target sm_100
.address_size 64

	// .globl	_Z5SAXPYPxS_ix

.visible .entry _Z5SAXPYPxS_ix(
	.param .u64 .ptr .align 1 _Z5SAXPYPxS_ix_param_0,
	.param .u64 .ptr .align 1 _Z5SAXPYPxS_ix_param_1,
	.param .u32 _Z5SAXPYPxS_ix_param_2,
	.param .u64 _Z5SAXPYPxS_ix_param_3
)
{
	.reg .pred 	%p<8>;
	.reg .b32 	%r<11>;
	.reg .b64 	%rd<67>;

	ld.param.u64 	%rd25, [_Z5SAXPYPxS_ix_param_0];
	ld.param.u64 	%rd26, [_Z5SAXPYPxS_ix_param_1];
	ld.param.u32 	%r1, [_Z5SAXPYPxS_ix_param_2];
	ld.param.u64 	%rd24, [_Z5SAXPYPxS_ix_param_3];
	cvta.to.global.u64 	%rd1, %rd25;
	cvta.to.global.u64 	%rd2, %rd26;
	mov.u32 	%r2, %ctaid.x;
	mov.u32 	%r3, %ntid.x;
	mov.u32 	%r4, %tid.x;
	mad.lo.s32 	%r5, %r2, %r3, %r4;
	cvt.u64.u32 	%rd65, %r5;
	mov.u32 	%r6, %nctaid.x;
	mul.lo.s32 	%r7, %r6, %r3;
	cvt.u64.u32 	%rd4, %r7;
	setp.le.s64 	%p1, %rd24, %rd65;
	@%p1 bra 	$L__BB0_10;
	cvt.s64.s32 	%rd5, %r1;
	add.s64 	%rd27, %rd4, %rd65;
	max.u64 	%rd28, %rd24, %rd27;
	setp.lt.u64 	%p2, %rd27, %rd24;
	selp.u64 	%rd6, 1, 0, %p2;
	add.s64 	%rd29, %rd27, %rd6;
	sub.s64 	%rd7, %rd28, %rd29;
	and.b64  	%rd30, %rd7, -4294967296;
	setp.ne.s64 	%p3, %rd30, 0;
	@%p3 bra 	$L__BB0_3;
	cvt.u32.u64 	%r8, %rd4;
	cvt.u32.u64 	%r9, %rd7;
	div.u32 	%r10, %r9, %r8;
	cvt.u64.u32 	%rd61, %r10;
	bra.uni 	$L__BB0_4;
$L__BB0_3:
	div.u64 	%rd61, %rd7, %rd4;
$L__BB0_4:
	add.s64 	%rd11, %rd61, %rd6;
	and.b64  	%rd31, %rd11, 3;
	setp.eq.s64 	%p4, %rd31, 3;
	@%p4 bra 	$L__BB0_7;
	shl.b64 	%rd63, %rd65, 3;
	shl.b64 	%rd13, %rd4, 3;
	add.s64 	%rd32, %rd11, 1;
	and.b64  	%rd62, %rd32, 3;
$L__BB0_6:
	.pragma "nounroll";
	add.s64 	%rd33, %rd2, %rd63;
	ld.global.u64 	%rd34, [%rd33];
	add.s64 	%rd35, %rd1, %rd63;
	ld.global.u64 	%rd36, [%rd35];
	mad.lo.s64 	%rd37, %rd34, %rd5, %rd36;
	st.global.u64 	[%rd35], %rd37;
	add.s64 	%rd65, %rd65, %rd4;
	add.s64 	%rd63, %rd63, %rd13;
	add.s64 	%rd62, %rd62, -1;
	setp.ne.s64 	%p5, %rd62, 0;
	@%p5 bra 	$L__BB0_6;
$L__BB0_7:
	setp.lt.u64 	%p6, %rd11, 3;
	@%p6 bra 	$L__BB0_10;
	shl.b64 	%rd44, %rd4, 3;
	shl.b64 	%rd60, %rd4, 2;
$L__BB0_9:
	shl.b64 	%rd38, %rd65, 3;
	add.s64 	%rd39, %rd2, %rd38;
	ld.global.u64 	%rd40, [%rd39];
	add.s64 	%rd41, %rd1, %rd38;
	ld.global.u64 	%rd42, [%rd41];
	mad.lo.s64 	%rd43, %rd40, %rd5, %rd42;
	st.global.u64 	[%rd41], %rd43;
	add.s64 	%rd45, %rd39, %rd44;
	ld.global.u64 	%rd46, [%rd45];
	add.s64 	%rd47, %rd41, %rd44;
	ld.global.u64 	%rd48, [%rd47];
	mad.lo.s64 	%rd49, %rd46, %rd5, %rd48;
	st.global.u64 	[%rd47], %rd49;
	add.s64 	%rd50, %rd45, %rd44;
	ld.global.u64 	%rd51, [%rd50];
	add.s64 	%rd52, %rd47, %rd44;
	ld.global.u64 	%rd53, [%rd52];
	mad.lo.s64 	%rd54, %rd51, %rd5, %rd53;
	st.global.u64 	[%rd52], %rd54;
	add.s64 	%rd55, %rd50, %rd44;
	ld.global.u64 	%rd56, [%rd55];
	add.s64 	%rd57, %rd52, %rd44;
	ld.global.u64 	%rd58, [%rd57];
	mad.lo.s64 	%rd59, %rd56, %rd5, %rd58;
	st.global.u64 	[%rd57], %rd59;
	add.s64 	%rd65, %rd60, %rd65;
	setp.lt.s64 	%p7, %rd65, %rd24;
	@%p7 bra 	$L__BB0_9;
$L__BB0_10:
	ret;

}


// ===== COMPILED SASS (sm_100) =====

	.target	sm_100

	.elftype	@"ET_EXEC"


//--------------------- .note.nv.tkinfo           --------------------------
	.section	.note.nv.tkinfo,"",@"SHT_NOTE"
	.sectionflags	@"SHF_NOTE_NV_TKINFO"
	.tkinfo
        /*0018*/ 	.word	0x00000002
        /*0030*/ 	.string	""
        /*0030*/ 	.string	"ptxas"
        /*0030*/ 	.string	"Cuda compilation tools, release 13.0, V13.0.88"
        /*0030*/ 	.string	"Build cuda_13.0.r13.0/compiler.36424714_0"
        /*0030*/ 	.string	"-arch sm_100 -m 64 "



//--------------------- .note.nv.cuinfo           --------------------------
	.section	.note.nv.cuinfo,"",@"SHT_NOTE"
	.sectionflags	@"SHF_NOTE_NV_CUINFO"
        /*0018*/ 	.short	0x0002
        /*001a*/ 	.short	0x0064
        /*001c*/ 	.short	0x0082
	.zero		2


//--------------------- .nv.info                  --------------------------
	.section	.nv.info,"",@"SHT_CUDA_INFO"
	.align	4


	//----- nvinfo : EIATTR_REGCOUNT
	.align		4
        /*0000*/ 	.byte	0x04, 0x2f
        /*0002*/ 	.short	(.L_1 - .L_0)
	.align		4
.L_0:
        /*0004*/ 	.word	index@(_Z5SAXPYPxS_ix)
        /*0008*/ 	.word	0x00000016


	//----- nvinfo : EIATTR_FRAME_SIZE
	.align		4
.L_1:
        /*000c*/ 	.byte	0x04, 0x11
        /*000e*/ 	.short	(.L_3 - .L_2)
	.align		4
.L_2:
        /*0010*/ 	.word	index@($__internal_0_$__cuda_sm20_div_u64)
        /*0014*/ 	.word	0x00000000


	//----- nvinfo : EIATTR_FRAME_SIZE
	.align		4
.L_3:
        /*0018*/ 	.byte	0x04, 0x11
        /*001a*/ 	.short	(.L_5 - .L_4)
	.align		4
.L_4:
        /*001c*/ 	.word	index@(_Z5SAXPYPxS_ix)
        /*0020*/ 	.word	0x00000000


	//----- nvinfo : EIATTR_MIN_STACK_SIZE
	.align		4
.L_5:
        /*0024*/ 	.byte	0x04, 0x12
        /*0026*/ 	.short	(.L_7 - .L_6)
	.align		4
.L_6:
        /*0028*/ 	.word	index@(_Z5SAXPYPxS_ix)
        /*002c*/ 	.word	0x00000000
.L_7:


//--------------------- .nv.compat                --------------------------
	.section	.nv.compat,"",@"SHT_CUDA_COMPAT_INFO"
	.align	4
        /*0000*/ 	.byte	0x02, 0x09, 0x00, 0x00, 0x02, 0x02, 0x01, 0x00, 0x02, 0x05, 0x05, 0x00, 0x03, 0x07, 0x01, 0x01
        /*0010*/ 	.byte	0x02, 0x03, 0x00, 0x00, 0x02, 0x06, 0x01, 0x00, 0x04, 0x0b, 0x08, 0x00, 0x09, 0x00, 0x00, 0x00
        /*0020*/ 	.byte	0x00, 0x00, 0x00, 0x00


//--------------------- .nv.info._Z5SAXPYPxS_ix   --------------------------
	.section	.nv.info._Z5SAXPYPxS_ix,"",@"SHT_CUDA_INFO"
	.sectionflags	@""
	.align	4


	//----- nvinfo : EIATTR_CUDA_API_VERSION
	.align		4
        /*0000*/ 	.byte	0x04, 0x37
        /*0002*/ 	.short	(.L_9 - .L_8)
.L_8:
        /*0004*/ 	.word	0x00000082


	//----- nvinfo : EIATTR_KPARAM_INFO
	.align		4
.L_9:
        /*0008*/ 	.byte	0x04, 0x17
        /*000a*/ 	.short	(.L_11 - .L_10)
.L_10:
        /*000c*/ 	.word	0x00000000
        /*0010*/ 	.short	0x0003
        /*0012*/ 	.short	0x0018
        /*0014*/ 	.byte	0x00, 0xf0, 0x21, 0x00


	//----- nvinfo : EIATTR_KPARAM_INFO
	.align		4
.L_11:
        /*0018*/ 	.byte	0x04, 0x17
        /*001a*/ 	.short	(.L_13 - .L_12)
.L_12:
        /*001c*/ 	.word	0x00000000
        /*0020*/ 	.short	0x0002
        /*0022*/ 	.short	0x0010
        /*0024*/ 	.byte	0x00, 0xf0, 0x11, 0x00


	//----- nvinfo : EIATTR_KPARAM_INFO
	.align		4
.L_13:
        /*0028*/ 	.byte	0x04, 0x17
        /*002a*/ 	.short	(.L_15 - .L_14)
.L_14:
        /*002c*/ 	.word	0x00000000
        /*0030*/ 	.short	0x0001
        /*0032*/ 	.short	0x0008
        /*0034*/ 	.byte	0x00, 0xf5, 0x21, 0x00


	//----- nvinfo : EIATTR_KPARAM_INFO
	.align		4
.L_15:
        /*0038*/ 	.byte	0x04, 0x17
        /*003a*/ 	.short	(.L_17 - .L_16)
.L_16:
        /*003c*/ 	.word	0x00000000
        /*0040*/ 	.short	0x0000
        /*0042*/ 	.short	0x0000
        /*0044*/ 	.byte	0x00, 0xf5, 0x21, 0x00


	//----- nvinfo : EIATTR_SPARSE_MMA_MASK
	.align		4
.L_17:
        /*0048*/ 	.byte	0x03, 0x50
        /*004a*/ 	.short	0x0000


	//----- nvinfo : EIATTR_MAXREG_COUNT
	.align		4
        /*004c*/ 	.byte	0x03, 0x1b
        /*004e*/ 	.short	0x00ff


	//----- nvinfo : EIATTR_MERCURY_ISA_VERSION
	.align		4
        /*0050*/ 	.byte	0x03, 0x5f
        /*0052*/ 	.short	0x0101


	//----- nvinfo : EIATTR_VRC_CTA_INIT_COUNT
	.align		4
        /*0054*/ 	.byte	0x02, 0x4a
	.zero		1
	.zero		1


	//----- nvinfo : EIATTR_EXIT_INSTR_OFFSETS
	.align		4
        /*0058*/ 	.byte	0x04, 0x1c
        /*005a*/ 	.short	(.L_19 - .L_18)


	//   ....[0]....
.L_18:
        /*005c*/ 	.word	0x000000a0


	//   ....[1]....
        /*0060*/ 	.word	0x000005a0


	//   ....[2]....
        /*0064*/ 	.word	0x00000930


	//----- nvinfo : EIATTR_CRS_STACK_SIZE
	.align		4
.L_19:
        /*0068*/ 	.byte	0x04, 0x1e
        /*006a*/ 	.short	(.L_21 - .L_20)
.L_20:
        /*006c*/ 	.word	0x00000000


	//----- nvinfo : EIATTR_CBANK_PARAM_SIZE
	.align		4
.L_21:
        /*0070*/ 	.byte	0x03, 0x19
        /*0072*/ 	.short	0x0020


	//----- nvinfo : EIATTR_PARAM_CBANK
	.align		4
        /*0074*/ 	.byte	0x04, 0x0a
        /*0076*/ 	.short	(.L_23 - .L_22)
	.align		4
.L_22:
        /*0078*/ 	.word	index@(.nv.constant0._Z5SAXPYPxS_ix)
        /*007c*/ 	.short	0x0380
        /*007e*/ 	.short	0x0020


	//----- nvinfo : EIATTR_SW_WAR
	.align		4
.L_23:
        /*0080*/ 	.byte	0x04, 0x36
        /*0082*/ 	.short	(.L_25 - .L_24)
.L_24:
        /*0084*/ 	.word	0x00000008
.L_25:


//--------------------- .nv.callgraph             --------------------------
	.section	.nv.callgraph,"",@"SHT_CUDA_CALLGRAPH"
	.align	4
	.sectionentsize	8
	.align		4
        /*0000*/ 	.word	0x00000000
	.align		4
        /*0004*/ 	.word	0xffffffff
	.align		4
        /*0008*/ 	.word	0x00000000
	.align		4
        /*000c*/ 	.word	0xfffffffe
	.align		4
        /*0010*/ 	.word	0x00000000
	.align		4
        /*0014*/ 	.word	0xfffffffd
	.align		4
        /*0018*/ 	.word	0x00000000
	.align		4
        /*001c*/ 	.word	0xfffffffc


//--------------------- .text._Z5SAXPYPxS_ix      --------------------------
	.section	.text._Z5SAXPYPxS_ix,"ax",@progbits
	.align	128
        .global         _Z5SAXPYPxS_ix
        .type           _Z5SAXPYPxS_ix,@function
        .size           _Z5SAXPYPxS_ix,(.L_x_8 - _Z5SAXPYPxS_ix)
        .other          _Z5SAXPYPxS_ix,@"STO_CUDA_ENTRY STV_DEFAULT"
_Z5SAXPYPxS_ix:
.text._Z5SAXPYPxS_ix:
[----:B------:R-:W-:Y:S01]  /*0000*/  LDC R1, c[0x0][0x37c] ;  /* 0x0000df00ff017b82 */ /* 0x000fe20000000800 */
[----:B------:R-:W0:Y:S07]  /*0010*/  S2R R5, SR_TID.X ;  /* 0x0000000000057919 */ /* 0x000e2e0000002100 */
[----:B------:R-:W0:Y:S01]  /*0020*/  S2UR UR4, SR_CTAID.X ;  /* 0x00000000000479c3 */ /* 0x000e220000002500 */
[----:B------:R-:W1:Y:S07]  /*0030*/  LDCU.64 UR6, c[0x0][0x398] ;  /* 0x00007300ff0677ac */ /* 0x000e6e0008000a00 */
[----:B------:R-:W0:Y:S01]  /*0040*/  LDC R0, c[0x0][0x360] ;  /* 0x0000d800ff007b82 */ /* 0x000e220000000800 */
[----:B------:R-:W2:Y:S01]  /*0050*/  LDCU UR5, c[0x0][0x370] ;  /* 0x00006e00ff0577ac */ /* 0x000ea20008000800 */
[----:B0-----:R-:W-:-:S02]  /*0060*/  IMAD R5, R0, UR4, R5 ;  /* 0x0000000400057c24 */ /* 0x001fc4000f8e0205 */
[----:B--2---:R-:W-:-:S03]  /*0070*/  IMAD R0, R0, UR5, RZ ;  /* 0x0000000500007c24 */ /* 0x004fc6000f8e02ff */
[----:B-1----:R-:W-:-:S04]  /*0080*/  ISETP.GE.U32.AND P0, PT, R5, UR6, PT ;  /* 0x0000000605007c0c */ /* 0x002fc8000bf06070 */
[----:B------:R-:W-:-:S13]  /*0090*/  ISETP.GE.AND.EX P0, PT, RZ, UR7, PT, P0 ;  /* 0x00000007ff007c0c */ /* 0x000fda000bf06300 */
[----:B------:R-:W-:Y:S05]  /*00a0*/  @P0 EXIT ;  /* 0x000000000000094d */ /* 0x000fea0003800000 */
[----:B------:R-:W-:Y:S01]  /*00b0*/  IADD3 R4, P0, PT, R0, R5, RZ ;  /* 0x0000000500047210 */ /* 0x000fe20007f1e0ff */
[----:B------:R-:W-:Y:S01]  /*00c0*/  IMAD.MOV.U32 R3, RZ, RZ, RZ ;  /* 0x000000ffff037224 */ /* 0x000fe200078e00ff */
[----:B------:R-:W-:Y:S02]  /*00d0*/  BSSY.RECONVERGENT B0, `(.L_x_0) ;  /* 0x0000025000007945 */ /* 0x000fe40003800200 */
[C---:B------:R-:W-:Y:S01]  /*00e0*/  ISETP.GT.U32.AND P1, PT, R4.reuse, UR6, PT ;  /* 0x0000000604007c0c */ /* 0x040fe2000bf24070 */
[----:B------:R-:W-:Y:S01]  /*00f0*/  IMAD.X R9, RZ, RZ, R3, P0 ;  /* 0x000000ffff097224 */ /* 0x000fe200000e0603 */
[----:B------:R-:W-:-:S04]  /*0100*/  ISETP.GE.U32.AND P0, PT, R4, UR6, PT ;  /* 0x0000000604007c0c */ /* 0x000fc8000bf06070 */
[C---:B------:R-:W-:Y:S02]  /*0110*/  ISETP.GT.U32.AND.EX P1, PT, R9.reuse, UR7, PT, P1 ;  /* 0x0000000709007c0c */ /* 0x040fe4000bf24110 */
[C---:B------:R-:W-:Y:S02]  /*0120*/  ISETP.GE.U32.AND.EX P0, PT, R9.reuse, UR7, PT, P0 ;  /* 0x0000000709007c0c */ /* 0x040fe4000bf06100 */
[----:B------:R-:W-:Y:S02]  /*0130*/  SEL R7, R4, UR6, P1 ;  /* 0x0000000604077c07 */ /* 0x000fe40008800000 */
[----:B------:R-:W-:Y:S02]  /*0140*/  SEL R2, RZ, 0x1, P0 ;  /* 0x00000001ff027807 */ /* 0x000fe40000000000 */
[----:B------:R-:W-:Y:S02]  /*0150*/  SEL R6, R9, UR7, P1 ;  /* 0x0000000709067c07 */ /* 0x000fe40008800000 */
[----:B------:R-:W-:-:S04]  /*0160*/  IADD3 R7, P0, P1, R7, -R4, -R2 ;  /* 0x8000000407077210 */ /* 0x000fc8000791e802 */
[----:B------:R-:W-:-:S04]  /*0170*/  IADD3.X R6, PT, PT, R6, -0x1, ~R9, P0, P1 ;  /* 0xffffffff06067810 */ /* 0x000fc800007e2c09 */
[----:B------:R-:W-:-:S13]  /*0180*/  ISETP.NE.U32.AND P0, PT, R6, RZ, PT ;  /* 0x000000ff0600720c */ /* 0x000fda0003f05070 */
[----:B------:R-:W-:Y:S05]  /*0190*/  @P0 BRA `(.L_x_1) ;  /* 0x0000000000500947 */ /* 0x000fea0003800000 */
[----:B------:R-:W0:Y:S01]  /*01a0*/  I2F.U32.RP R4, R0 ;  /* 0x0000000000047306 */ /* 0x000e220000209000 */
[----:B------:R-:W-:Y:S01]  /*01b0*/  IMAD.MOV R11, RZ, RZ, -R0 ;  /* 0x000000ffff0b7224 */ /* 0x000fe200078e0a00 */
[----:B------:R-:W-:-:S06]  /*01c0*/  ISETP.NE.U32.AND P2, PT, R0, RZ, PT ;  /* 0x000000ff0000720c */ /* 0x000fcc0003f45070 */
[----:B0-----:R-:W0:Y:S02]  /*01d0*/  MUFU.RCP R4, R4 ;  /* 0x0000000400047308 */ /* 0x001e240000001000 */
[----:B0-----:R-:W-:-:S06]  /*01e0*/  VIADD R8, R4, 0xffffffe ;  /* 0x0ffffffe04087836 */ /* 0x001fcc0000000000 */
[----:B------:R0:W1:Y:S02]  /*01f0*/  F2I.FTZ.U32.TRUNC.NTZ R9, R8 ;  /* 0x0000000800097305 */ /* 0x000064000021f000 */
[----:B0-----:R-:W-:Y:S02]  /*0200*/  IMAD.MOV.U32 R8, RZ, RZ, RZ ;  /* 0x000000ffff087224 */ /* 0x001fe400078e00ff */
[----:B-1----:R-:W-:-:S04]  /*0210*/  IMAD R11, R11, R9, RZ ;  /* 0x000000090b0b7224 */ /* 0x002fc800078e02ff */
[----:B------:R-:W-:-:S06]  /*0220*/  IMAD.HI.U32 R6, R9, R11, R8 ;  /* 0x0000000b09067227 */ /* 0x000fcc00078e0008 */
[----:B------:R-:W-:-:S04]  /*0230*/  IMAD.HI.U32 R6, R6, R7, RZ ;  /* 0x0000000706067227 */ /* 0x000fc800078e00ff */
[----:B------:R-:W-:-:S04]  /*0240*/  IMAD.MOV R9, RZ, RZ, -R6 ;  /* 0x000000ffff097224 */ /* 0x000fc800078e0a06 */
[----:B------:R-:W-:-:S05]  /*0250*/  IMAD R7, R0, R9, R7 ;  /* 0x0000000900077224 */ /* 0x000fca00078e0207 */
[----:B------:R-:W-:-:S13]  /*0260*/  ISETP.GE.U32.AND P0, PT, R7, R0, PT ;  /* 0x000000000700720c */ /* 0x000fda0003f06070 */
[----:B------:R-:W-:Y:S01]  /*0270*/  @P0 IMAD.IADD R7, R7, 0x1, -R0 ;  /* 0x0000000107070824 */ /* 0x000fe200078e0a00 */
[----:B------:R-:W-:-:S04]  /*0280*/  @P0 IADD3 R6, PT, PT, R6, 0x1, RZ ;  /* 0x0000000106060810 */ /* 0x000fc80007ffe0ff */
[----:B------:R-:W-:Y:S01]  /*0290*/  ISETP.GE.U32.AND P1, PT, R7, R0, PT ;  /* 0x000000000700720c */ /* 0x000fe20003f26070 */
[----:B------:R-:W-:-:S12]  /*02a0*/  IMAD.MOV.U32 R7, RZ, RZ, RZ ;  /* 0x000000ffff077224 */ /* 0x000fd800078e00ff */
[----:B------:R-:W-:Y:S01]  /*02b0*/  @P1 VIADD R6, R6, 0x1 ;  /* 0x0000000106061836 */ /* 0x000fe20000000000 */
[----:B------:R-:W-:Y:S01]  /*02c0*/  @!P2 LOP3.LUT R6, RZ, R0, RZ, 0x33, !PT ;  /* 0x00000000ff06a212 */ /* 0x000fe200078e33ff */
[----:B------:R-:W-:Y:S06]  /*02d0*/  BRA `(.L_x_2) ;  /* 0x0000000000107947 */ /* 0x000fec0003800000 */
.L_x_1:
[----:B------:R-:W-:-:S07]  /*02e0*/  MOV R4, 0x300 ;  /* 0x0000030000047802 */ /* 0x000fce0000000f00 */
[----:B------:R-:W-:Y:S05]  /*02f0*/  CALL.REL.NOINC `($__internal_0_$__cuda_sm20_div_u64) ;  /* 0x0000000400907944 */ /* 0x000fea0003c00000 */
[----:B------:R-:W-:Y:S02]  /*0300*/  IMAD.MOV.U32 R6, RZ, RZ, R8 ;  /* 0x000000ffff067224 */ /* 0x000fe400078e0008 */
[----:B------:R-:W-:-:S07]  /*0310*/  IMAD.MOV.U32 R7, RZ, RZ, R9 ;  /* 0x000000ffff077224 */ /* 0x000fce00078e0009 */
.L_x_2:
[----:B------:R-:W-:Y:S05]  /*0320*/  BSYNC.RECONVERGENT B0 ;  /* 0x0000000000007941 */ /* 0x000fea0003800200 */
.L_x_0:
[----:B------:R-:W-:Y:S01]  /*0330*/  IADD3 R2, P0, PT, R6, R2, RZ ;  /* 0x0000000206027210 */ /* 0x000fe20007f1e0ff */
[----:B------:R-:W0:Y:S01]  /*0340*/  LDCU UR7, c[0x0][0x390] ;  /* 0x00007200ff0777ac */ /* 0x000e220008000800 */
[----:B------:R-:W-:Y:S02]  /*0350*/  BSSY.RECONVERGENT B0, `(.L_x_3) ;  /* 0x0000024000007945 */ /* 0x000fe40003800200 */
[C---:B------:R-:W-:Y:S01]  /*0360*/  LOP3.LUT R4, R2.reuse, 0x3, RZ, 0xc0, !PT ;  /* 0x0000000302047812 */ /* 0x040fe200078ec0ff */
[----:B------:R-:W-:Y:S01]  /*0370*/  IMAD.X R6, RZ, RZ, R7, P0 ;  /* 0x000000ffff067224 */ /* 0x000fe200000e0607 */
[----:B------:R-:W-:Y:S01]  /*0380*/  ISETP.GE.U32.AND P0, PT, R2, 0x3, PT ;  /* 0x000000030200780c */ /* 0x000fe20003f06070 */
[----:B------:R-:W1:Y:S01]  /*0390*/  LDCU.64 UR4, c[0x0][0x358] ;  /* 0x00006b00ff0477ac */ /* 0x000e620008000a00 */
[----:B------:R-:W-:Y:S02]  /*03a0*/  ISETP.NE.U32.AND P1, PT, R4, 0x3, PT ;  /* 0x000000030400780c */ /* 0x000fe40003f25070 */
[----:B------:R-:W-:Y:S01]  /*03b0*/  ISETP.GE.U32.AND.EX P0, PT, R6, RZ, PT, P0 ;  /* 0x000000ff0600720c */ /* 0x000fe20003f06100 */
[----:B------:R-:W2:Y:S01]  /*03c0*/  LDCU.128 UR8, c[0x0][0x380] ;  /* 0x00007000ff0877ac */ /* 0x000ea20008000c00 */
[----:B------:R-:W-:Y:S01]  /*03d0*/  ISETP.NE.AND.EX P1, PT, RZ, RZ, PT, P1 ;  /* 0x000000ffff00720c */ /* 0x000fe20003f25310 */
[----:B0-----:R-:W-:-:S12]  /*03e0*/  USHF.R.S32.HI UR6, URZ, 0x1f, UR7 ;  /* 0x0000001fff067899 */ /* 0x001fd80008011407 */
[----:B-1----:R-:W-:Y:S05]  /*03f0*/  @!P1 BRA `(.L_x_4) ;  /* 0x0000000000649947 */ /* 0x002fea0003800000 */
[----:B------:R-:W-:Y:S01]  /*0400*/  VIADD R2, R2, 0x1 ;  /* 0x0000000102027836 */ /* 0x000fe20000000000 */
[C---:B------:R-:W-:Y:S01]  /*0410*/  SHF.L.U64.HI R15, R5.reuse, 0x3, R3 ;  /* 0x00000003050f7819 */ /* 0x040fe20000010203 */
[----:B------:R-:W-:Y:S01]  /*0420*/  IMAD.MOV.U32 R4, RZ, RZ, RZ ;  /* 0x000000ffff047224 */ /* 0x000fe200078e00ff */
[----:B------:R-:W-:Y:S02]  /*0430*/  SHF.L.U32 R13, R5, 0x3, RZ ;  /* 0x00000003050d7819 */ /* 0x000fe400000006ff */
[----:B------:R-:W-:-:S07]  /*0440*/  LOP3.LUT R2, R2, 0x3, RZ, 0xc0, !PT ;  /* 0x0000000302027812 */ /* 0x000fce00078ec0ff */
.L_x_5:
[C---:B--2---:R-:W-:Y:S02]  /*0450*/  IADD3 R8, P1, PT, R13.reuse, UR10, RZ ;  /* 0x0000000a0d087c10 */ /* 0x044fe4000ff3e0ff */
[----:B0-----:R-:W-:Y:S02]  /*0460*/  IADD3 R6, P2, PT, R13, UR8, RZ ;  /* 0x000000080d067c10 */ /* 0x001fe4000ff5e0ff */
[C---:B------:R-:W-:Y:S02]  /*0470*/  IADD3.X R9, PT, PT, R15.reuse, UR11, RZ, P1, !PT ;  /* 0x0000000b0f097c10 */ /* 0x040fe40008ffe4ff */
[----:B------:R-:W-:-:S04]  /*0480*/  IADD3.X R7, PT, PT, R15, UR9, RZ, P2, !PT ;  /* 0x000000090f077c10 */ /* 0x000fc800097fe4ff */
[----:B------:R-:W2:Y:S04]  /*0490*/  LDG.E.64 R8, desc[UR4][R8.64] ;  /* 0x0000000408087981 */ /* 0x000ea8000c1e1b00 */
[----:B------:R-:W3:Y:S01]  /*04a0*/  LDG.E.64 R10, desc[UR4][R6.64] ;  /* 0x00000004060a7981 */ /* 0x000ee2000c1e1b00 */
[----:B------:R-:W-:Y:S02]  /*04b0*/  IADD3 R2, P1, PT, R2, -0x1, RZ ;  /* 0xffffffff02027810 */ /* 0x000fe40007f3e0ff */
[----:B------:R-:W-:Y:S02]  /*04c0*/  IADD3 R5, P2, PT, R0, R5, RZ ;  /* 0x0000000500057210 */ /* 0x000fe40007f5e0ff */
[----:B------:R-:W-:Y:S02]  /*04d0*/  IADD3.X R4, PT, PT, R4, -0x1, RZ, P1, !PT ;  /* 0xffffffff04047810 */ /* 0x000fe40000ffe4ff */
[----:B------:R-:W-:Y:S01]  /*04e0*/  ISETP.NE.U32.AND P1, PT, R2, RZ, PT ;  /* 0x000000ff0200720c */ /* 0x000fe20003f25070 */
[----:B------:R-:W-:Y:S01]  /*04f0*/  IMAD.X R3, RZ, RZ, R3, P2 ;  /* 0x000000ffff037224 */ /* 0x000fe200010e0603 */
[----:B------:R-:W-:-:S02]  /*0500*/  LEA R13, P3, R0, R13, 0x3 ;  /* 0x0000000d000d7211 */ /* 0x000fc400078618ff */
[----:B------:R-:W-:Y:S02]  /*0510*/  ISETP.NE.AND.EX P1, PT, R4, RZ, PT, P1 ;  /* 0x000000ff0400720c */ /* 0x000fe40003f25310 */
[----:B------:R-:W-:Y:S01]  /*0520*/  LEA.HI.X R15, R0, R15, RZ, 0x3, P3 ;  /* 0x0000000f000f7211 */ /* 0x000fe200018f1cff */
[----:B--2---:R-:W-:Y:S02]  /*0530*/  IMAD R17, R9, UR7, RZ ;  /* 0x0000000709117c24 */ /* 0x004fe4000f8e02ff */
[----:B---3--:R-:W-:-:S04]  /*0540*/  IMAD.WIDE.U32 R10, R8, UR7, R10 ;  /* 0x00000007080a7c25 */ /* 0x008fc8000f8e000a */
[----:B------:R-:W-:-:S04]  /*0550*/  IMAD R17, R8, UR6, R17 ;  /* 0x0000000608117c24 */ /* 0x000fc8000f8e0211 */
[----:B------:R-:W-:-:S05]  /*0560*/  IMAD.IADD R11, R11, 0x1, R17 ;  /* 0x000000010b0b7824 */ /* 0x000fca00078e0211 */
[----:B------:R0:W-:Y:S01]  /*0570*/  STG.E.64 desc[UR4][R6.64], R10 ;  /* 0x0000000a06007986 */ /* 0x0001e2000c101b04 */
[----:B------:R-:W-:Y:S05]  /*0580*/  @P1 BRA `(.L_x_5) ;  /* 0xfffffffc00b01947 */ /* 0x000fea000383ffff */
.L_x_4:
[----:B--2---:R-:W-:Y:S05]  /*0590*/  BSYNC.RECONVERGENT B0 ;  /* 0x0000000000007941 */ /* 0x004fea0003800200 */
.L_x_3:
[----:B------:R-:W-:Y:S05]  /*05a0*/  @!P0 EXIT ;  /* 0x000000000000894d */ /* 0x000fea0003800000 */
[----:B------:R-:W-:Y:S01]  /*05b0*/  IMAD.SHL.U32 R4, R0, 0x8, RZ ;  /* 0x0000000800047824 */ /* 0x000fe200078e00ff */
[----:B------:R-:W-:Y:S01]  /*05c0*/  SHF.R.U32.HI R2, RZ, 0x1d, R0 ;  /* 0x0000001dff027819 */ /* 0x000fe20000011600 */
[----:B------:R-:W1:Y:S01]  /*05d0*/  LDCU.64 UR12, c[0x0][0x398] ;  /* 0x00007300ff0c77ac */ /* 0x000e620008000a00 */
[----:B------:R-:W2:Y:S05]  /*05e0*/  LDCU.128 UR8, c[0x0][0x380] ;  /* 0x00007000ff0877ac */ /* 0x000eaa0008000c00 */
.L_x_6:
[C---:B---3--:R-:W-:Y:S01]  /*05f0*/  IMAD.SHL.U32 R14, R5.reuse, 0x8, RZ ;  /* 0x00000008050e7824 */ /* 0x048fe200078e00ff */
[----:B0-----:R-:W-:-:S04]  /*0600*/  SHF.L.U64.HI R6, R5, 0x3, R3 ;  /* 0x0000000305067819 */ /* 0x001fc80000010203 */
[C---:B--2---:R-:W-:Y:S02]  /*0610*/  IADD3 R12, P0, PT, R14.reuse, UR10, RZ ;  /* 0x0000000a0e0c7c10 */ /* 0x044fe4000ff1e0ff */
[----:B------:R-:W-:Y:S02]  /*0620*/  IADD3 R14, P1, PT, R14, UR8, RZ ;  /* 0x000000080e0e7c10 */ /* 0x000fe4000ff3e0ff */
[C---:B------:R-:W-:Y:S02]  /*0630*/  IADD3.X R13, PT, PT, R6.reuse, UR11, RZ, P0, !PT ;  /* 0x0000000b060d7c10 */ /* 0x040fe400087fe4ff */
[----:B------:R-:W-:-:S03]  /*0640*/  IADD3.X R15, PT, PT, R6, UR9, RZ, P1, !PT ;  /* 0x00000009060f7c10 */ /* 0x000fc60008ffe4ff */
[----:B------:R-:W2:Y:S04]  /*0650*/  LDG.E.64 R8, desc[UR4][R12.64] ;  /* 0x000000040c087981 */ /* 0x000ea8000c1e1b00 */
[----:B------:R-:W3:Y:S01]  /*0660*/  LDG.E.64 R10, desc[UR4][R14.64] ;  /* 0x000000040e0a7981 */ /* 0x000ee2000c1e1b00 */
[----:B------:R-:W-:Y:S01]  /*0670*/  IADD3 R6, P0, PT, R4, R12, RZ ;  /* 0x0000000c04067210 */ /* 0x000fe20007f1e0ff */
[----:B--2---:R-:W-:Y:S02]  /*0680*/  IMAD R7, R9, UR7, RZ ;  /* 0x0000000709077c24 */ /* 0x004fe4000f8e02ff */
[----:B---3--:R-:W-:-:S04]  /*0690*/  IMAD.WIDE.U32 R10, R8, UR7, R10 ;  /* 0x00000007080a7c25 */ /* 0x008fc8000f8e000a */
[----:B------:R-:W-:Y:S01]  /*06a0*/  IMAD R9, R8, UR6, R7 ;  /* 0x0000000608097c24 */ /* 0x000fe2000f8e0207 */
[----:B------:R-:W-:Y:S01]  /*06b0*/  IADD3 R8, P1, PT, R4, R14, RZ ;  /* 0x0000000e04087210 */ /* 0x000fe20007f3e0ff */
[----:B------:R-:W-:Y:S02]  /*06c0*/  IMAD.MOV.U32 R18, RZ, RZ, R10 ;  /* 0x000000ffff127224 */ /* 0x000fe400078e000a */
[C---:B------:R-:W-:Y:S01]  /*06d0*/  IMAD.X R7, R2.reuse, 0x1, R13, P0 ;  /* 0x0000000102077824 */ /* 0x040fe200000e060d */
[----:B------:R-:W-:Y:S01]  /*06e0*/  IADD3 R19, PT, PT, R11, R9, RZ ;  /* 0x000000090b137210 */ /* 0x000fe20007ffe0ff */
[----:B------:R-:W-:-:S04]  /*06f0*/  IMAD.X R9, R2, 0x1, R15, P1 ;  /* 0x0000000102097824 */ /* 0x000fc800008e060f */
[----:B------:R0:W-:Y:S04]  /*0700*/  STG.E.64 desc[UR4][R14.64], R18 ;  /* 0x000000120e007986 */ /* 0x0001e8000c101b04 */
[----:B------:R-:W2:Y:S04]  /*0710*/  LDG.E.64 R12, desc[UR4][R6.64] ;  /* 0x00000004060c7981 */ /* 0x000ea8000c1e1b00 */
[----:B------:R-:W3:Y:S01]  /*0720*/  LDG.E.64 R16, desc[UR4][R8.64] ;  /* 0x0000000408107981 */ /* 0x000ee2000c1e1b00 */
[----:B------:R-:W-:Y:S01]  /*0730*/  IADD3 R10, P0, PT, R4, R6, RZ ;  /* 0x00000006040a7210 */ /* 0x000fe20007f1e0ff */
[----:B--2---:R-:W-:-:S02]  /*0740*/  IMAD R11, R13, UR7, RZ ;  /* 0x000000070d0b7c24 */ /* 0x004fc4000f8e02ff */
[----:B---3--:R-:W-:-:S04]  /*0750*/  IMAD.WIDE.U32 R16, R12, UR7, R16 ;  /* 0x000000070c107c25 */ /* 0x008fc8000f8e0010 */
[----:B------:R-:W-:Y:S01]  /*0760*/  IMAD R13, R12, UR6, R11 ;  /* 0x000000060c0d7c24 */ /* 0x000fe2000f8e020b */
[----:B------:R-:W-:Y:S01]  /*0770*/  IADD3 R12, P1, PT, R4, R8, RZ ;  /* 0x00000008040c7210 */ /* 0x000fe20007f3e0ff */
[C---:B------:R-:W-:Y:S02]  /*0780*/  IMAD.X R11, R2.reuse, 0x1, R7, P0 ;  /* 0x00000001020b7824 */ /* 0x040fe400000e0607 */
[----:B------:R-:W-:Y:S02]  /*0790*/  IMAD.IADD R17, R17, 0x1, R13 ;  /* 0x0000000111117824 */ /* 0x000fe400078e020d */
[----:B------:R-:W-:-:S03]  /*07a0*/  IMAD.X R13, R2, 0x1, R9, P1 ;  /* 0x00000001020d7824 */ /* 0x000fc600008e0609 */
[----:B------:R2:W-:Y:S04]  /*07b0*/  STG.E.64 desc[UR4][R8.64], R16 ;  /* 0x0000001008007986 */ /* 0x0005e8000c101b04 */
[----:B------:R-:W3:Y:S04]  /*07c0*/  LDG.E.64 R6, desc[UR4][R10.64] ;  /* 0x000000040a067981 */ /* 0x000ee8000c1e1b00 */
[----:B0-----:R-:W4:Y:S01]  /*07d0*/  LDG.E.64 R14, desc[UR4][R12.64] ;  /* 0x000000040c0e7981 */ /* 0x001f22000c1e1b00 */
[----:B------:R-:W-:-:S05]  /*07e0*/  IADD3 R18, P0, PT, R4, R10, RZ ;  /* 0x0000000a04127210 */ /* 0x000fca0007f1e0ff */
[----:B------:R-:W-:Y:S02]  /*07f0*/  IMAD.X R19, R2, 0x1, R11, P0 ;  /* 0x0000000102137824 */ /* 0x000fe400000e060b */
[----:B---3--:R-:W-:Y:S02]  /*0800*/  IMAD R7, R7, UR7, RZ ;  /* 0x0000000707077c24 */ /* 0x008fe4000f8e02ff */
[----:B----4-:R-:W-:-:S04]  /*0810*/  IMAD.WIDE.U32 R14, R6, UR7, R14 ;  /* 0x00000007060e7c25 */ /* 0x010fc8000f8e000e */
[----:B------:R-:W-:Y:S01]  /*0820*/  IMAD R7, R6, UR6, R7 ;  /* 0x0000000606077c24 */ /* 0x000fe2000f8e0207 */
[----:B------:R-:W-:-:S04]  /*0830*/  IADD3 R6, P1, PT, R4, R12, RZ ;  /* 0x0000000c04067210 */ /* 0x000fc80007f3e0ff */
[----:B------:R-:W-:Y:S01]  /*0840*/  IADD3 R15, PT, PT, R15, R7, RZ ;  /* 0x000000070f0f7210 */ /* 0x000fe20007ffe0ff */
[----:B------:R-:W-:-:S04]  /*0850*/  IMAD.X R7, R2, 0x1, R13, P1 ;  /* 0x0000000102077824 */ /* 0x000fc800008e060d */
[----:B------:R3:W-:Y:S04]  /*0860*/  STG.E.64 desc[UR4][R12.64], R14 ;  /* 0x0000000e0c007986 */ /* 0x0007e8000c101b04 */
[----:B--2---:R-:W2:Y:S04]  /*0870*/  LDG.E.64 R8, desc[UR4][R18.64] ;  /* 0x0000000412087981 */ /* 0x004ea8000c1e1b00 */
[----:B------:R-:W4:Y:S01]  /*0880*/  LDG.E.64 R10, desc[UR4][R6.64] ;  /* 0x00000004060a7981 */ /* 0x000f22000c1e1b00 */
[----:B------:R-:W-:-:S04]  /*0890*/  LEA R5, P0, R0, R5, 0x2 ;  /* 0x0000000500057211 */ /* 0x000fc800078010ff */
[----:B------:R-:W-:Y:S02]  /*08a0*/  LEA.HI.X R3, R0, R3, RZ, 0x2, P0 ;  /* 0x0000000300037211 */ /* 0x000fe400000f14ff */
[----:B-1----:R-:W-:-:S04]  /*08b0*/  ISETP.GE.U32.AND P0, PT, R5, UR12, PT ;  /* 0x0000000c05007c0c */ /* 0x002fc8000bf06070 */
[----:B------:R-:W-:Y:S01]  /*08c0*/  ISETP.GE.AND.EX P0, PT, R3, UR13, PT, P0 ;  /* 0x0000000d03007c0c */ /* 0x000fe2000bf06300 */
[----:B--2---:R-:W-:Y:S02]  /*08d0*/  IMAD R9, R9, UR7, RZ ;  /* 0x0000000709097c24 */ /* 0x004fe4000f8e02ff */
[----:B----4-:R-:W-:-:S04]  /*08e0*/  IMAD.WIDE.U32 R10, R8, UR7, R10 ;  /* 0x00000007080a7c25 */ /* 0x010fc8000f8e000a */
[----:B------:R-:W-:-:S04]  /*08f0*/  IMAD R9, R8, UR6, R9 ;  /* 0x0000000608097c24 */ /* 0x000fc8000f8e0209 */
[----:B------:R-:W-:-:S05]  /*0900*/  IMAD.IADD R11, R11, 0x1, R9 ;  /* 0x000000010b0b7824 */ /* 0x000fca00078e0209 */
[----:B------:R3:W-:Y:S01]  /*0910*/  STG.E.64 desc[UR4][R6.64], R10 ;  /* 0x0000000a06007986 */ /* 0x0007e2000c101b04 */
[----:B------:R-:W-:Y:S05]  /*0920*/  @!P0 BRA `(.L_x_6) ;  /* 0xfffffffc00308947 */ /* 0x000fea000383ffff */
[----:B------:R-:W-:Y:S05]  /*0930*/  EXIT ;  /* 0x000000000000794d */ /* 0x000fea0003800000 */
        .weak           $__internal_0_$__cuda_sm20_div_u64
        .type           $__internal_0_$__cuda_sm20_div_u64,@function
        .size           $__internal_0_$__cuda_sm20_div_u64,(.L_x_8 - $__internal_0_$__cuda_sm20_div_u64)
$__internal_0_$__cuda_sm20_div_u64:
[----:B------:R-:W-:Y:S02]  /*0940*/  IMAD.MOV.U32 R12, RZ, RZ, R0 ;  /* 0x000000ffff0c7224 */ /* 0x000fe400078e0000 */
[----:B------:R-:W-:-:S04]  /*0950*/  IMAD.MOV.U32 R13, RZ, RZ, RZ ;  /* 0x000000ffff0d7224 */ /* 0x000fc800078e00ff */
[----:B------:R-:W0:Y:S08]  /*0960*/  I2F.U64.RP R12, R12 ;  /* 0x0000000c000c7312 */ /* 0x000e300000309000 */
[----:B0-----:R-:W0:Y:S02]  /*0970*/  MUFU.RCP R8, R12 ;  /* 0x0000000c00087308 */ /* 0x001e240000001000 */
[----:B0-----:R-:W-:-:S06]  /*0980*/  VIADD R8, R8, 0x1ffffffe ;  /* 0x1ffffffe08087836 */ /* 0x001fcc0000000000 */
[----:B------:R-:W0:Y:S02]  /*0990*/  F2I.U64.TRUNC R8, R8 ;  /* 0x0000000800087311 */ /* 0x000e24000020d800 */
[----:B0-----:R-:W-:-:S04]  /*09a0*/  IMAD.WIDE.U32 R10, R8, R0, RZ ;  /* 0x00000000080a7225 */ /* 0x001fc800078e00ff */
[----:B------:R-:W-:Y:S01]  /*09b0*/  IMAD R11, R9, R0, R11 ;  /* 0x00000000090b7224 */ /* 0x000fe200078e020b */
[----:B------:R-:W-:-:S05]  /*09c0*/  IADD3 R15, P0, PT, RZ, -R10, RZ ;  /* 0x8000000aff0f7210 */ /* 0x000fca0007f1e0ff */
[----:B------:R-:W-:-:S04]  /*09d0*/  IMAD.HI.U32 R10, R8, R15, RZ ;  /* 0x0000000f080a7227 */ /* 0x000fc800078e00ff */
[----:B------:R-:W-:Y:S01]  /*09e0*/  IMAD.X R17, RZ, RZ, ~R11, P0 ;  /* 0x000000ffff117224 */ /* 0x000fe200000e0e0b */
[----:B------:R-:W-:-:S03]  /*09f0*/  MOV R11, R8 ;  /* 0x00000008000b7202 */ /* 0x000fc60000000f00 */
[-C--:B------:R-:W-:Y:S02]  /*0a00*/  IMAD R13, R9, R17.reuse, RZ ;  /* 0x00000011090d7224 */ /* 0x080fe400078e02ff */
[----:B------:R-:W-:-:S04]  /*0a10*/  IMAD.WIDE.U32 R10, P0, R8, R17, R10 ;  /* 0x00000011080a7225 */ /* 0x000fc8000780000a */
[----:B------:R-:W-:-:S04]  /*0a20*/  IMAD.HI.U32 R17, R9, R17, RZ ;  /* 0x0000001109117227 */ /* 0x000fc800078e00ff */
[----:B------:R-:W-:-:S05]  /*0a30*/  IMAD.HI.U32 R10, P1, R9, R15, R10 ;  /* 0x0000000f090a7227 */ /* 0x000fca000782000a */
[----:B------:R-:W-:Y:S01]  /*0a40*/  IADD3 R11, P2, PT, R13, R10, RZ ;  /* 0x0000000a0d0b7210 */ /* 0x000fe20007f5e0ff */
[----:B------:R-:W-:-:S04]  /*0a50*/  IMAD.X R10, R17, 0x1, R9, P0 ;  /* 0x00000001110a7824 */ /* 0x000fc800000e0609 */
[----:B------:R-:W-:Y:S01]  /*0a60*/  IMAD.WIDE.U32 R8, R11, R0, RZ ;  /* 0x000000000b087225 */ /* 0x000fe200078e00ff */
[----:B------:R-:W-:Y:S02]  /*0a70*/  IADD3.X R13, PT, PT, RZ, RZ, R10, P2, P1 ;  /* 0x000000ffff0d7210 */ /* 0x000fe400017e240a */
[----:B------:R-:W-:-:S03]  /*0a80*/  IADD3 R15, P0, PT, RZ, -R8, RZ ;  /* 0x80000008ff0f7210 */ /* 0x000fc60007f1e0ff */
[----:B------:R-:W-:Y:S02]  /*0a90*/  IMAD R8, R13, R0, R9 ;  /* 0x000000000d087224 */ /* 0x000fe400078e0209 */
[----:B------:R-:W-:Y:S02]  /*0aa0*/  IMAD.MOV.U32 R9, RZ, RZ, RZ ;  /* 0x000000ffff097224 */ /* 0x000fe400078e00ff */
[----:B------:R-:W-:-:S04]  /*0ab0*/  IMAD.HI.U32 R10, R11, R15, RZ ;  /* 0x0000000f0b0a7227 */ /* 0x000fc800078e00ff */
[----:B------:R-:W-:-:S04]  /*0ac0*/  IMAD.X R8, RZ, RZ, ~R8, P0 ;  /* 0x000000ffff087224 */ /* 0x000fc800000e0e08 */
[----:B------:R-:W-:-:S04]  /*0ad0*/  IMAD.WIDE.U32 R10, P0, R11, R8, R10 ;  /* 0x000000080b0a7225 */ /* 0x000fc8000780000a */
[C---:B------:R-:W-:Y:S02]  /*0ae0*/  IMAD R12, R13.reuse, R8, RZ ;  /* 0x000000080d0c7224 */ /* 0x040fe400078e02ff */
[----:B------:R-:W-:-:S04]  /*0af0*/  IMAD.HI.U32 R11, P1, R13, R15, R10 ;  /* 0x0000000f0d0b7227 */ /* 0x000fc8000782000a */
[----:B------:R-:W-:Y:S01]  /*0b00*/  IMAD.HI.U32 R8, R13, R8, RZ ;  /* 0x000000080d087227 */ /* 0x000fe200078e00ff */
[----:B------:R-:W-:-:S03]  /*0b10*/  IADD3 R11, P2, PT, R12, R11, RZ ;  /* 0x0000000b0c0b7210 */ /* 0x000fc60007f5e0ff */
[----:B------:R-:W-:Y:S02]  /*0b20*/  IMAD.X R13, R8, 0x1, R13, P0 ;  /* 0x00000001080d7824 */ /* 0x000fe400000e060d */
[----:B------:R-:W-:-:S03]  /*0b30*/  IMAD.HI.U32 R8, R11, R7, RZ ;  /* 0x000000070b087227 */ /* 0x000fc600078e00ff */
[----:B------:R-:W-:Y:S01]  /*0b40*/  IADD3.X R13, PT, PT, RZ, RZ, R13, P2, P1 ;  /* 0x000000ffff0d7210 */ /* 0x000fe200017e240d */
[----:B------:R-:W-:-:S04]  /*0b50*/  IMAD.WIDE.U32 R8, R11, R6, R8 ;  /* 0x000000060b087225 */ /* 0x000fc800078e0008 */
[C---:B------:R-:W-:Y:S02]  /*0b60*/  IMAD R11, R13.reuse, R6, RZ ;  /* 0x000000060d0b7224 */ /* 0x040fe400078e02ff */
[----:B------:R-:W-:-:S04]  /*0b70*/  IMAD.HI.U32 R8, P0, R13, R7, R8 ;  /* 0x000000070d087227 */ /* 0x000fc80007800008 */
[----:B------:R-:W-:Y:S01]  /*0b80*/  IMAD.HI.U32 R13, R13, R6, RZ ;  /* 0x000000060d0d7227 */ /* 0x000fe200078e00ff */
[----:B------:R-:W-:-:S03]  /*0b90*/  IADD3 R11, P1, PT, R11, R8, RZ ;  /* 0x000000080b0b7210 */ /* 0x000fc60007f3e0ff */
[----:B------:R-:W-:-:S04]  /*0ba0*/  IMAD.X R8, RZ, RZ, R13, P0 ;  /* 0x000000ffff087224 */ /* 0x000fc800000e060d */
[----:B------:R-:W-:Y:S02]  /*0bb0*/  IMAD.X R13, RZ, RZ, R8, P1 ;  /* 0x000000ffff0d7224 */ /* 0x000fe400008e0608 */
[----:B------:R-:W-:-:S04]  /*0bc0*/  IMAD.WIDE.U32 R8, R11, R0, RZ ;  /* 0x000000000b087225 */ /* 0x000fc800078e00ff */
[----:B------:R-:W-:Y:S01]  /*0bd0*/  IMAD R9, R13, R0, R9 ;  /* 0x000000000d097224 */ /* 0x000fe200078e0209 */
[----:B------:R-:W-:-:S04]  /*0be0*/  IADD3 R15, P0, PT, -R8, R7, RZ ;  /* 0x00000007080f7210 */ /* 0x000fc80007f1e1ff */
[----:B------:R-:W-:Y:S02]  /*0bf0*/  IADD3.X R10, PT, PT, ~R9, R6, RZ, P0, !PT ;  /* 0x00000006090a7210 */ /* 0x000fe400007fe5ff */
[----:B------:R-:W-:Y:S02]  /*0c00*/  ISETP.GE.U32.AND P0, PT, R15, R0, PT ;  /* 0x000000000f00720c */ /* 0x000fe40003f06070 */
[----:B------:R-:W-:Y:S02]  /*0c10*/  IADD3 R6, P2, PT, R11, 0x1, RZ ;  /* 0x000000010b067810 */ /* 0x000fe40007f5e0ff */
[----:B------:R-:W-:Y:S02]  /*0c20*/  IADD3 R7, P1, PT, -R0, R15, RZ ;  /* 0x0000000f00077210 */ /* 0x000fe40007f3e1ff */
[C---:B------:R-:W-:Y:S01]  /*0c30*/  ISETP.GE.U32.AND.EX P0, PT, R10.reuse, RZ, PT, P0 ;  /* 0x000000ff0a00720c */ /* 0x040fe20003f06100 */
[----:B------:R-:W-:Y:S01]  /*0c40*/  IMAD.X R8, RZ, RZ, R13, P2 ;  /* 0x000000ffff087224 */ /* 0x000fe200010e060d */
[----:B------:R-:W-:-:S02]  /*0c50*/  IADD3.X R9, PT, PT, R10, -0x1, RZ, P1, !PT ;  /* 0xffffffff0a097810 */ /* 0x000fc40000ffe4ff */
[----:B------:R-:W-:Y:S02]  /*0c60*/  SEL R7, R7, R15, P0 ;  /* 0x0000000f07077207 */ /* 0x000fe40000000000 */
[----:B------:R-:W-:Y:S02]  /*0c70*/  SEL R11, R6, R11, P0 ;  /* 0x0000000b060b7207 */ /* 0x000fe40000000000 */
[----:B------:R-:W-:Y:S02]  /*0c80*/  SEL R9, R9, R10, P0 ;  /* 0x0000000a09097207 */ /* 0x000fe40000000000 */
[----:B------:R-:W-:Y:S02]  /*0c90*/  SEL R6, R8, R13, P0 ;  /* 0x0000000d08067207 */ /* 0x000fe40000000000 */
[----:B------:R-:W-:Y:S01]  /*0ca0*/  ISETP.GE.U32.AND P0, PT, R7, R0, PT ;  /* 0x000000000700720c */ /* 0x000fe20003f06070 */
[----:B------:R-:W-:Y:S01]  /*0cb0*/  IMAD.MOV.U32 R7, RZ, RZ, 0x0 ;  /* 0x00000000ff077424 */ /* 0x000fe200078e00ff */
[----:B------:R-:W-:-:S02]  /*0cc0*/  IADD3 R8, P2, PT, R11, 0x1, RZ ;  /* 0x000000010b087810 */ /* 0x000fc40007f5e0ff */
[----:B------:R-:W-:Y:S02]  /*0cd0*/  ISETP.GE.U32.AND.EX P0, PT, R9, RZ, PT, P0 ;  /* 0x000000ff0900720c */ /* 0x000fe40003f06100 */
[----:B------:R-:W-:Y:S01]  /*0ce0*/  ISETP.NE.U32.AND P1, PT, R0, RZ, PT ;  /* 0x000000ff0000720c */ /* 0x000fe20003f25070 */
[----:B------:R-:W-:Y:S01]  /*0cf0*/  IMAD.X R9, RZ, RZ, R6, P2 ;  /* 0x000000ffff097224 */ /* 0x000fe200010e0606 */
[----:B------:R-:W-:Y:S02]  /*0d00*/  SEL R8, R8, R11, P0 ;  /* 0x0000000b08087207 */ /* 0x000fe40000000000 */
[----:B------:R-:W-:Y:S02]  /*0d10*/  ISETP.NE.AND.EX P1, PT, RZ, RZ, PT, P1 ;  /* 0x000000ffff00720c */ /* 0x000fe40003f25310 */
[----:B------:R-:W-:Y:S01]  /*0d20*/  SEL R9, R9, R6, P0 ;  /* 0x0000000609097207 */ /* 0x000fe20000000000 */
[----:B------:R-:W-:Y:S01]  /*0d30*/  IMAD.MOV.U32 R6, RZ, RZ, R4 ;  /* 0x000000ffff067224 */ /* 0x000fe200078e0004 */
[----:B------:R-:W-:-:S02]  /*0d40*/  SEL R8, R8, 0xffffffff, P1 ;  /* 0xffffffff08087807 */ /* 0x000fc40000800000 */
[----:B------:R-:W-:Y:S01]  /*0d50*/  SEL R9, R9, 0xffffffff, P1 ;  /* 0xffffffff09097807 */ /* 0x000fe20000800000 */
[----:B------:R-:W-:Y:S06]  /*0d60*/  RET.REL.NODEC R6 `(_Z5SAXPYPxS_ix) ;  /* 0xfffffff006a47950 */ /* 0x000fec0003c3ffff */
.L_x_7:
[----:B------:R-:W-:-:S00]  /*0d70*/  BRA `(.L_x_7) ;  /* 0xfffffffc00fc7947 */ /* 0x000fc0000383ffff */
[----:B------:R-:W-:-:S00]  /*0d80*/  NOP ;  /* 0x0000000000007918 */ /* 0x000fc00000000000 */
[----:B------:R-:W-:-:S00]  /*0d90*/  NOP ;  /* 0x0000000000007918 */ /* 0x000fc00000000000 */
[----:B------:R-:W-:-:S00]  /*0da0*/  NOP ;  /* 0x0000000000007918 */ /* 0x000fc00000000000 */
[----:B------:R-:W-:-:S00]  /*0db0*/  NOP ;  /* 0x0000000000007918 */ /* 0x000fc00000000000 */
[----:B------:R-:W-:-:S00]  /*0dc0*/  NOP ;  /* 0x0000000000007918 */ /* 0x000fc00000000000 */
[----:B------:R-:W-:-:S00]  /*0dd0*/  NOP ;  /* 0x0000000000007918 */ /* 0x000fc00000000000 */
[----:B------:R-:W-:-:S00]  /*0de0*/  NOP ;  /* 0x0000000000007918 */ /* 0x000fc00000000000 */
[----:B------:R-:W-:-:S00]  /*0df0*/  NOP ;  /* 0x0000000000007918 */ /* 0x000fc00000000000 */
.L_x_8:


//--------------------- .nv.shared.reserved.0     --------------------------
	.section	.nv.shared.reserved.0,"aw",@nobits
	.weak		__nv_reservedSMEM_offset_0_alias
	.size		__nv_reservedSMEM_offset_0_alias, 0, 64
	.other		__nv_reservedSMEM_offset_0_alias,@"STO_CUDA_RESERVED_SHARED STV_DEFAULT"
__nv_reservedSMEM_offset_0_alias:
	.zero		0
	.zero		64


//--------------------- .nv.constant0._Z5SAXPYPxS_ix --------------------------
	.section	.nv.constant0._Z5SAXPYPxS_ix,"a",@progbits
	.sectionflags	@""
	.align	4
.nv.constant0._Z5SAXPYPxS_ix:
	.zero		928


//--------------------- SYMBOLS --------------------------

	.type		.nv.reservedSmem.offset0,@object
	.size		.nv.reservedSmem.offset0,0x4
